//
// Generated by NVIDIA NVVM Compiler
//
// Compiler Build ID: CL-36424714
// Cuda compilation tools, release 13.0, V13.0.88
// Based on NVVM 20.0.0
//

.version 9.0
.target sm_100
.address_size 64

	// .globl	_Z12matmul_naivePKfS0_Pfiii

.visible .entry _Z12matmul_naivePKfS0_Pfiii(
	.param .u64 .ptr .align 1 _Z12matmul_naivePKfS0_Pfiii_param_0,
	.param .u64 .ptr .align 1 _Z12matmul_naivePKfS0_Pfiii_param_1,
	.param .u64 .ptr .align 1 _Z12matmul_naivePKfS0_Pfiii_param_2,
	.param .u32 _Z12matmul_naivePKfS0_Pfiii_param_3,
	.param .u32 _Z12matmul_naivePKfS0_Pfiii_param_4,
	.param .u32 _Z12matmul_naivePKfS0_Pfiii_param_5
)
{
	.reg .pred 	%p<13>;
	.reg .b32 	%r<43>;
	.reg .b32 	%f<68>;
	.reg .b64 	%rd<53>;

	ld.param.u64 	%rd7, [_Z12matmul_naivePKfS0_Pfiii_param_0];
	ld.param.u64 	%rd8, [_Z12matmul_naivePKfS0_Pfiii_param_1];
	ld.param.u64 	%rd6, [_Z12matmul_naivePKfS0_Pfiii_param_2];
	ld.param.u32 	%r20, [_Z12matmul_naivePKfS0_Pfiii_param_3];
	ld.param.u32 	%r18, [_Z12matmul_naivePKfS0_Pfiii_param_4];
	ld.param.u32 	%r19, [_Z12matmul_naivePKfS0_Pfiii_param_5];
	cvta.to.global.u64 	%rd1, %rd8;
	cvta.to.global.u64 	%rd2, %rd7;
	mov.u32 	%r22, %ntid.x;
	mov.u32 	%r23, %ctaid.x;
	mov.u32 	%r24, %tid.x;
	mad.lo.s32 	%r1, %r22, %r23, %r24;
	mov.u32 	%r25, %ntid.y;
	mov.u32 	%r26, %ctaid.y;
	mov.u32 	%r27, %tid.y;
	mad.lo.s32 	%r28, %r25, %r26, %r27;
	setp.ge.s32 	%p1, %r1, %r19;
	setp.ge.s32 	%p2, %r28, %r20;
	or.pred  	%p3, %p1, %p2;
	@%p3 bra 	$L__BB0_14;
	setp.lt.s32 	%p4, %r18, 1;
	mov.f32 	%f67, 0f00000000;
	@%p4 bra 	$L__BB0_13;
	mul.lo.s32 	%r3, %r18, %r28;
	and.b32  	%r4, %r18, 7;
	setp.lt.u32 	%p5, %r18, 8;
	mov.f32 	%f67, 0f00000000;
	mov.b32 	%r41, 0;
	@%p5 bra 	$L__BB0_5;
	and.b32  	%r41, %r18, 2147483640;
	neg.s32 	%r39, %r41;
	shl.b32 	%r7, %r19, 3;
	mul.wide.u32 	%rd9, %r3, 4;
	add.s64 	%rd10, %rd9, %rd2;
	add.s64 	%rd52, %rd10, 16;
	mov.f32 	%f67, 0f00000000;
	mul.wide.s32 	%rd13, %r19, 4;
	mov.u32 	%r38, %r1;
$L__BB0_4:
	.pragma "nounroll";
	ld.global.f32 	%f17, [%rd52+-16];
	mul.wide.s32 	%rd11, %r38, 4;
	add.s64 	%rd12, %rd1, %rd11;
	ld.global.f32 	%f18, [%rd12];
	fma.rn.f32 	%f19, %f17, %f18, %f67;
	ld.global.f32 	%f20, [%rd52+-12];
	add.s64 	%rd14, %rd12, %rd13;
	ld.global.f32 	%f21, [%rd14];
	fma.rn.f32 	%f22, %f20, %f21, %f19;
	ld.global.f32 	%f23, [%rd52+-8];
	add.s64 	%rd15, %rd14, %rd13;
	ld.global.f32 	%f24, [%rd15];
	fma.rn.f32 	%f25, %f23, %f24, %f22;
	ld.global.f32 	%f26, [%rd52+-4];
	add.s64 	%rd16, %rd15, %rd13;
	ld.global.f32 	%f27, [%rd16];
	fma.rn.f32 	%f28, %f26, %f27, %f25;
	ld.global.f32 	%f29, [%rd52];
	add.s64 	%rd17, %rd16, %rd13;
	ld.global.f32 	%f30, [%rd17];
	fma.rn.f32 	%f31, %f29, %f30, %f28;
	ld.global.f32 	%f32, [%rd52+4];
	add.s64 	%rd18, %rd17, %rd13;
	ld.global.f32 	%f33, [%rd18];
	fma.rn.f32 	%f34, %f32, %f33, %f31;
	ld.global.f32 	%f35, [%rd52+8];
	add.s64 	%rd19, %rd18, %rd13;
	ld.global.f32 	%f36, [%rd19];
	fma.rn.f32 	%f37, %f35, %f36, %f34;
	ld.global.f32 	%f38, [%rd52+12];
	add.s64 	%rd20, %rd19, %rd13;
	ld.global.f32 	%f39, [%rd20];
	fma.rn.f32 	%f67, %f38, %f39, %f37;
	add.s32 	%r39, %r39, 8;
	add.s32 	%r38, %r38, %r7;
	add.s64 	%rd52, %rd52, 32;
	setp.ne.s32 	%p6, %r39, 0;
	@%p6 bra 	$L__BB0_4;
$L__BB0_5:
	setp.eq.s32 	%p7, %r4, 0;
	@%p7 bra 	$L__BB0_13;
	and.b32  	%r13, %r18, 3;
	setp.lt.u32 	%p8, %r4, 4;
	@%p8 bra 	$L__BB0_8;
	add.s32 	%r30, %r41, %r3;
	mul.wide.u32 	%rd21, %r30, 4;
	add.s64 	%rd22, %rd2, %rd21;
	ld.global.f32 	%f41, [%rd22];
	mad.lo.s32 	%r31, %r41, %r19, %r1;
	mul.wide.s32 	%rd23, %r31, 4;
	add.s64 	%rd24, %rd1, %rd23;
	ld.global.f32 	%f42, [%rd24];
	fma.rn.f32 	%f43, %f41, %f42, %f67;
	cvt.u64.u32 	%rd25, %r3;
	cvt.u64.u32 	%rd26, %r41;
	add.s64 	%rd27, %rd26, %rd25;
	shl.b64 	%rd28, %rd27, 2;
	add.s64 	%rd29, %rd2, %rd28;
	ld.global.f32 	%f44, [%rd29+4];
	mul.wide.s32 	%rd30, %r19, 4;
	add.s64 	%rd31, %rd24, %rd30;
	ld.global.f32 	%f45, [%rd31];
	fma.rn.f32 	%f46, %f44, %f45, %f43;
	ld.global.f32 	%f47, [%rd29+8];
	add.s64 	%rd32, %rd31, %rd30;
	ld.global.f32 	%f48, [%rd32];
	fma.rn.f32 	%f49, %f47, %f48, %f46;
	ld.global.f32 	%f50, [%rd29+12];
	add.s64 	%rd33, %rd32, %rd30;
	ld.global.f32 	%f51, [%rd33];
	fma.rn.f32 	%f67, %f50, %f51, %f49;
	add.s32 	%r41, %r41, 4;
$L__BB0_8:
	setp.eq.s32 	%p9, %r13, 0;
	@%p9 bra 	$L__BB0_13;
	setp.eq.s32 	%p10, %r13, 1;
	@%p10 bra 	$L__BB0_11;
	add.s32 	%r32, %r41, %r3;
	mul.wide.u32 	%rd34, %r32, 4;
	add.s64 	%rd35, %rd2, %rd34;
	ld.global.f32 	%f53, [%rd35];
	mad.lo.s32 	%r33, %r41, %r19, %r1;
	mul.wide.s32 	%rd36, %r33, 4;
	add.s64 	%rd37, %rd1, %rd36;
	ld.global.f32 	%f54, [%rd37];
	fma.rn.f32 	%f55, %f53, %f54, %f67;
	cvt.u64.u32 	%rd38, %r3;
	cvt.u64.u32 	%rd39, %r41;
	add.s64 	%rd40, %rd39, %rd38;
	shl.b64 	%rd41, %rd40, 2;
	add.s64 	%rd42, %rd2, %rd41;
	ld.global.f32 	%f56, [%rd42+4];
	mul.wide.s32 	%rd43, %r19, 4;
	add.s64 	%rd44, %rd37, %rd43;
	ld.global.f32 	%f57, [%rd44];
	fma.rn.f32 	%f67, %f56, %f57, %f55;
	add.s32 	%r41, %r41, 2;
$L__BB0_11:
	and.b32  	%r34, %r18, 1;
	setp.eq.b32 	%p11, %r34, 1;
	not.pred 	%p12, %p11;
	@%p12 bra 	$L__BB0_13;
	add.s32 	%r35, %r41, %r3;
	mul.wide.u32 	%rd45, %r35, 4;
	add.s64 	%rd46, %rd2, %rd45;
	ld.global.f32 	%f58, [%rd46];
	mad.lo.s32 	%r36, %r41, %r19, %r1;
	mul.wide.s32 	%rd47, %r36, 4;
	add.s64 	%rd48, %rd1, %rd47;
	ld.global.f32 	%f59, [%rd48];
	fma.rn.f32 	%f67, %f58, %f59, %f67;
$L__BB0_13:
	mad.lo.s32 	%r37, %r19, %r28, %r1;
	cvta.to.global.u64 	%rd49, %rd6;
	mul.wide.s32 	%rd50, %r37, 4;
	add.s64 	%rd51, %rd49, %rd50;
	st.global.f32 	[%rd51], %f67;
$L__BB0_14:
	ret;

}


// ===== COMPILED SASS (sm_100) =====

	.target	sm_100

	.elftype	@"ET_EXEC"


//--------------------- .note.nv.tkinfo           --------------------------
	.section	.note.nv.tkinfo,"",@"SHT_NOTE"
	.sectionflags	@"SHF_NOTE_NV_TKINFO"
	.tkinfo
        /*0018*/ 	.word	0x00000002
        /*0030*/ 	.string	""
        /*0030*/ 	.string	"ptxas"
        /*0030*/ 	.string	"Cuda compilation tools, release 13.0, V13.0.88"
        /*0030*/ 	.string	"Build cuda_13.0.r13.0/compiler.36424714_0"
        /*0030*/ 	.string	"-arch sm_100 -m 64 "



//--------------------- .note.nv.cuinfo           --------------------------
	.section	.note.nv.cuinfo,"",@"SHT_NOTE"
	.sectionflags	@"SHF_NOTE_NV_CUINFO"
        /*0018*/ 	.short	0x0002
        /*001a*/ 	.short	0x0064
        /*001c*/ 	.short	0x0082
	.zero		2


//--------------------- .nv.info                  --------------------------
	.section	.nv.info,"",@"SHT_CUDA_INFO"
	.align	4


	//----- nvinfo : EIATTR_REGCOUNT
	.align		4
        /*0000*/ 	.byte	0x04, 0x2f
        /*0002*/ 	.short	(.L_1 - .L_0)
	.align		4
.L_0:
        /*0004*/ 	.word	index@(_Z12matmul_naivePKfS0_Pfiii)
        /*0008*/ 	.word	0x00000020


	//----- nvinfo : EIATTR_FRAME_SIZE
	.align		4
.L_1:
        /*000c*/ 	.byte	0x04, 0x11
        /*000e*/ 	.short	(.L_3 - .L_2)
	.align		4
.L_2:
        /*0010*/ 	.word	index@(_Z12matmul_naivePKfS0_Pfiii)
        /*0014*/ 	.word	0x00000000


	//----- nvinfo : EIATTR_MIN_STACK_SIZE
	.align		4
.L_3:
        /*0018*/ 	.byte	0x04, 0x12
        /*001a*/ 	.short	(.L_5 - .L_4)
	.align		4
.L_4:
        /*001c*/ 	.word	index@(_Z12matmul_naivePKfS0_Pfiii)
        /*0020*/ 	.word	0x00000000
.L_5:


//--------------------- .nv.compat                --------------------------
	.section	.nv.compat,"",@"SHT_CUDA_COMPAT_INFO"
	.align	4
        /*0000*/ 	.byte	0x02, 0x09, 0x00, 0x00, 0x02, 0x02, 0x01, 0x00, 0x02, 0x05, 0x05, 0x00, 0x03, 0x07, 0x01, 0x01
        /*0010*/ 	.byte	0x02, 0x03, 0x00, 0x00, 0x02, 0x06, 0x01, 0x00, 0x04, 0x0b, 0x08, 0x00, 0x09, 0x00, 0x00, 0x00
        /*0020*/ 	.byte	0x00, 0x00, 0x00, 0x00


//--------------------- .nv.info._Z12matmul_naivePKfS0_Pfiii --------------------------
	.section	.nv.info._Z12matmul_naivePKfS0_Pfiii,"",@"SHT_CUDA_INFO"
	.sectionflags	@""
	.align	4


	//----- nvinfo : EIATTR_CUDA_API_VERSION
	.align		4
        /*0000*/ 	.byte	0x04, 0x37
        /*0002*/ 	.short	(.L_7 - .L_6)
.L_6:
        /*0004*/ 	.word	0x00000082


	//----- nvinfo : EIATTR_KPARAM_INFO
	.align		4
.L_7:
        /*0008*/ 	.byte	0x04, 0x17
        /*000a*/ 	.short	(.L_9 - .L_8)
.L_8:
        /*000c*/ 	.word	0x00000000
        /*0010*/ 	.short	0x0005
        /*0012*/ 	.short	0x0020
        /*0014*/ 	.byte	0x00, 0xf0, 0x11, 0x00


	//----- nvinfo : EIATTR_KPARAM_INFO
	.align		4
.L_9:
        /*0018*/ 	.byte	0x04, 0x17
        /*001a*/ 	.short	(.L_11 - .L_10)
.L_10:
        /*001c*/ 	.word	0x00000000
        /*0020*/ 	.short	0x0004
        /*0022*/ 	.short	0x001c
        /*0024*/ 	.byte	0x00, 0xf0, 0x11, 0x00


	//----- nvinfo : EIATTR_KPARAM_INFO
	.align		4
.L_11:
        /*0028*/ 	.byte	0x04, 0x17
        /*002a*/ 	.short	(.L_13 - .L_12)
.L_12:
        /*002c*/ 	.word	0x00000000
        /*0030*/ 	.short	0x0003
        /*0032*/ 	.short	0x0018
        /*0034*/ 	.byte	0x00, 0xf0, 0x11, 0x00


	//----- nvinfo : EIATTR_KPARAM_INFO
	.align		4
.L_13:
        /*0038*/ 	.byte	0x04, 0x17
        /*003a*/ 	.short	(.L_15 - .L_14)
.L_14:
        /*003c*/ 	.word	0x00000000
        /*0040*/ 	.short	0x0002
        /*0042*/ 	.short	0x0010
        /*0044*/ 	.byte	0x00, 0xf5, 0x21, 0x00


	//----- nvinfo : EIATTR_KPARAM_INFO
	.align		4
.L_15:
        /*0048*/ 	.byte	0x04, 0x17
        /*004a*/ 	.short	(.L_17 - .L_16)
.L_16:
        /*004c*/ 	.word	0x00000000
        /*0050*/ 	.short	0x0001
        /*0052*/ 	.short	0x0008
        /*0054*/ 	.byte	0x00, 0xf5, 0x21, 0x00


	//----- nvinfo : EIATTR_KPARAM_INFO
	.align		4
.L_17:
        /*0058*/ 	.byte	0x04, 0x17
        /*005a*/ 	.short	(.L_19 - .L_18)
.L_18:
        /*005c*/ 	.word	0x00000000
        /*0060*/ 	.short	0x0000
        /*0062*/ 	.short	0x0000
        /*0064*/ 	.byte	0x00, 0xf5, 0x21, 0x00


	//----- nvinfo : EIATTR_SPARSE_MMA_MASK
	.align		4
.L_19:
        /*0068*/ 	.byte	0x03, 0x50
        /*006a*/ 	.short	0x0000


	//----- nvinfo : EIATTR_MAXREG_COUNT
	.align		4
        /*006c*/ 	.byte	0x03, 0x1b
        /*006e*/ 	.short	0x00ff


	//----- nvinfo : EIATTR_MERCURY_ISA_VERSION
	.align		4
        /*0070*/ 	.byte	0x03, 0x5f
        /*0072*/ 	.short	0x0101


	//----- nvinfo : EIATTR_VRC_CTA_INIT_COUNT
	.align		4
        /*0074*/ 	.byte	0x02, 0x4a
	.zero		1
	.zero		1


	//----- nvinfo : EIATTR_EXIT_INSTR_OFFSETS
	.align		4
        /*0078*/ 	.byte	0x04, 0x1c
        /*007a*/ 	.short	(.L_21 - .L_20)


	//   ....[0]....
.L_20:
        /*007c*/ 	.word	0x000000d0


	//   ....[1]....
        /*0080*/ 	.word	0x000008f0


	//----- nvinfo : EIATTR_CBANK_PARAM_SIZE
	.align		4
.L_21:
        /*0084*/ 	.byte	0x03, 0x19
        /*0086*/ 	.short	0x0024


	//----- nvinfo : EIATTR_PARAM_CBANK
	.align		4
        /*0088*/ 	.byte	0x04, 0x0a
        /*008a*/ 	.short	(.L_23 - .L_22)
	.align		4
.L_22:
        /*008c*/ 	.word	index@(.nv.constant0._Z12matmul_naivePKfS0_Pfiii)
        /*0090*/ 	.short	0x0380
        /*0092*/ 	.short	0x0024


	//----- nvinfo : EIATTR_SW_WAR
	.align		4
.L_23:
        /*0094*/ 	.byte	0x04, 0x36
        /*0096*/ 	.short	(.L_25 - .L_24)
.L_24:
        /*0098*/ 	.word	0x00000008
.L_25:


//--------------------- .nv.callgraph             --------------------------
	.section	.nv.callgraph,"",@"SHT_CUDA_CALLGRAPH"
	.align	4
	.sectionentsize	8
	.align		4
        /*0000*/ 	.word	0x00000000
	.align		4
        /*0004*/ 	.word	0xffffffff
	.align		4
        /*0008*/ 	.word	0x00000000
	.align		4
        /*000c*/ 	.word	0xfffffffe
	.align		4
        /*0010*/ 	.word	0x00000000
	.align		4
        /*0014*/ 	.word	0xfffffffd
	.align		4
        /*0018*/ 	.word	0x00000000
	.align		4
        /*001c*/ 	.word	0xfffffffc


//--------------------- .text._Z12matmul_naivePKfS0_Pfiii --------------------------
	.section	.text._Z12matmul_naivePKfS0_Pfiii,"ax",@progbits
	.align	128
        .global         _Z12matmul_naivePKfS0_Pfiii
        .type           _Z12matmul_naivePKfS0_Pfiii,@function
        .size           _Z12matmul_naivePKfS0_Pfiii,(.L_x_5 - _Z12matmul_naivePKfS0_Pfiii)
        .other          _Z12matmul_naivePKfS0_Pfiii,@"STO_CUDA_ENTRY STV_DEFAULT"
_Z12matmul_naivePKfS0_Pfiii:
.text._Z12matmul_naivePKfS0_Pfiii:
[----:B------:R-:W-:Y:S01]  /*0000*/  LDC R1, c[0x0][0x37c] ;  /* 0x0000df00ff017b82 */ /* 0x000fe20000000800 */
[----:B------:R-:W0:Y:S01]  /*0010*/  S2R R0, SR_CTAID.Y ;  /* 0x0000000000007919 */ /* 0x000e220000002600 */
[----:B------:R-:W1:Y:S06]  /*0020*/  LDCU UR4, c[0x0][0x360] ;  /* 0x00006c00ff0477ac */ /* 0x000e6c0008000800 */
[----:B------:R-:W2:Y:S01]  /*0030*/  LDC R17, c[0x0][0x3a0] ;  /* 0x0000e800ff117b82 */ /* 0x000ea20000000800 */
[----:B------:R-:W0:Y:S01]  /*0040*/  S2R R5, SR_TID.Y ;  /* 0x0000000000057919 */ /* 0x000e220000002200 */
[----:B------:R-:W0:Y:S01]  /*0050*/  LDCU UR5, c[0x0][0x364] ;  /* 0x00006c80ff0577ac */ /* 0x000e220008000800 */
[----:B------:R-:W1:Y:S01]  /*0060*/  S2R R16, SR_CTAID.X ;  /* 0x0000000000107919 */ /* 0x000e620000002500 */
[----:B------:R-:W3:Y:S01]  /*0070*/  LDCU UR6, c[0x0][0x398] ;  /* 0x00007300ff0677ac */ /* 0x000ee20008000800 */
[----:B------:R-:W1:Y:S01]  /*0080*/  S2R R3, SR_TID.X ;  /* 0x0000000000037919 */ /* 0x000e620000002100 */
[----:B0-----:R-:W-:-:S05]  /*0090*/  IMAD R0, R0, UR5, R5 ;  /* 0x0000000500007c24 */ /* 0x001fca000f8e0205 */
[----:B---3--:R-:W-:Y:S01]  /*00a0*/  ISETP.GE.AND P0, PT, R0, UR6, PT ;  /* 0x0000000600007c0c */ /* 0x008fe2000bf06270 */
[----:B-1----:R-:W-:-:S05]  /*00b0*/  IMAD R16, R16, UR4, R3 ;  /* 0x0000000410107c24 */ /* 0x002fca000f8e0203 */
[----:B--2---:R-:W-:-:S13]  /*00c0*/  ISETP.GE.OR P0, PT, R16, R17, P0 ;  /* 0x000000111000720c */ /* 0x004fda0000706670 */
[----:B------:R-:W-:Y:S05]  /*00d0*/  @P0 EXIT ;  /* 0x000000000000094d */ /* 0x000fea0003800000 */
[----:B------:R-:W0:Y:S01]  /*00e0*/  LDC R19, c[0x0][0x39c] ;  /* 0x0000e700ff137b82 */ /* 0x000e220000000800 */
[----:B------:R-:W1:Y:S01]  /*00f0*/  LDCU.64 UR4, c[0x0][0x358] ;  /* 0x00006b00ff0477ac */ /* 0x000e620008000a00 */
[----:B------:R-:W-:Y:S01]  /*0100*/  HFMA2 R24, -RZ, RZ, 0, 0 ;  /* 0x00000000ff187431 */ /* 0x000fe200000001ff */
[----:B0-----:R-:W-:-:S13]  /*0110*/  ISETP.GE.AND P0, PT, R19, 0x1, PT ;  /* 0x000000011300780c */ /* 0x001fda0003f06270 */
[----:B-1----:R-:W-:Y:S05]  /*0120*/  @!P0 BRA `(.L_x_0) ;  /* 0x0000000400e08947 */ /* 0x002fea0003800000 */
[C---:B------:R-:W-:Y:S01]  /*0130*/  ISETP.GE.U32.AND P1, PT, R19.reuse, 0x8, PT ;  /* 0x000000081300780c */ /* 0x040fe20003f26070 */
[----:B------:R-:W-:Y:S01]  /*0140*/  IMAD R20, R0, R19, RZ ;  /* 0x0000001300147224 */ /* 0x000fe200078e02ff */
[----:B------:R-:W-:Y:S02]  /*0150*/  LOP3.LUT R27, R19, 0x7, RZ, 0xc0, !PT ;  /* 0x00000007131b7812 */ /* 0x000fe400078ec0ff */
[----:B------:R-:W-:Y:S02]  /*0160*/  MOV R24, RZ ;  /* 0x000000ff00187202 */ /* 0x000fe40000000f00 */
[----:B------:R-:W-:Y:S02]  /*0170*/  ISETP.NE.AND P0, PT, R27, RZ, PT ;  /* 0x000000ff1b00720c */ /* 0x000fe40003f05270 */
[----:B------:R-:W-:-:S05]  /*0180*/  MOV R21, RZ ;  /* 0x000000ff00157202 */ /* 0x000fca0000000f00 */
[----:B------:R-:W-:Y:S06]  /*0190*/  @!P1 BRA `(.L_x_1) ;  /* 0x0000000000c49947 */ /* 0x000fec0003800000 */
[----:B------:R-:W0:Y:S01]  /*01a0*/  LDC.64 R2, c[0x0][0x380] ;  /* 0x0000e000ff027b82 */ /* 0x000e220000000a00 */
[----:B------:R-:W-:Y:S02]  /*01b0*/  LOP3.LUT R21, R19, 0x7ffffff8, RZ, 0xc0, !PT ;  /* 0x7ffffff813157812 */ /* 0x000fe400078ec0ff */
[----:B------:R-:W-:Y:S02]  /*01c0*/  MOV R24, RZ ;  /* 0x000000ff00187202 */ /* 0x000fe40000000f00 */
[----:B------:R-:W-:Y:S02]  /*01d0*/  MOV R18, R16 ;  /* 0x0000001000127202 */ /* 0x000fe40000000f00 */
[----:B------:R-:W-:Y:S01]  /*01e0*/  IADD3 R22, PT, PT, -R21, RZ, RZ ;  /* 0x000000ff15167210 */ /* 0x000fe20007ffe1ff */
[----:B0-----:R-:W-:-:S03]  /*01f0*/  IMAD.WIDE.U32 R2, R20, 0x4, R2 ;  /* 0x0000000414027825 */ /* 0x001fc600078e0002 */
[----:B------:R-:W-:-:S04]  /*0200*/  IADD3 R4, P1, PT, R2, 0x10, RZ ;  /* 0x0000001002047810 */ /* 0x000fc80007f3e0ff */
[----:B------:R-:W-:-:S09]  /*0210*/  IADD3.X R5, PT, PT, RZ, R3, RZ, P1, !PT ;  /* 0x00000003ff057210 */ /* 0x000fd20000ffe4ff */
.L_x_2:
[----:B------:R-:W0:Y:S01]  /*0220*/  LDC.64 R14, c[0x0][0x388] ;  /* 0x0000e200ff0e7b82 */ /* 0x000e220000000a00 */
[----:B------:R-:W-:Y:S02]  /*0230*/  MOV R2, R4 ;  /* 0x0000000400027202 */ /* 0x000fe40000000f00 */
[----:B------:R-:W-:-:S05]  /*0240*/  MOV R3, R5 ;  /* 0x0000000500037202 */ /* 0x000fca0000000f00 */
[----:B------:R-:W2:Y:S04]  /*0250*/  LDG.E R25, desc[UR4][R2.64+-0x10] ;  /* 0xfffff00402197981 */ /* 0x000ea8000c1e1900 */
[----:B------:R-:W3:Y:S04]  /*0260*/  LDG.E R23, desc[UR4][R2.64+-0xc] ;  /* 0xfffff40402177981 */ /* 0x000ee8000c1e1900 */
[----:B------:R-:W4:Y:S04]  /*0270*/  LDG.E R29, desc[UR4][R2.64+-0x8] ;  /* 0xfffff804021d7981 */ /* 0x000f28000c1e1900 */
[----:B------:R-:W5:Y:S01]  /*0280*/  LDG.E R28, desc[UR4][R2.64+-0x4] ;  /* 0xfffffc04021c7981 */ /* 0x000f62000c1e1900 */
[----:B0-----:R-:W-:-:S05]  /*0290*/  IMAD.WIDE R14, R18, 0x4, R14 ;  /* 0x00000004120e7825 */ /* 0x001fca00078e020e */
[----:B------:R0:W2:Y:S01]  /*02a0*/  LDG.E R26, desc[UR4][R14.64] ;  /* 0x000000040e1a7981 */ /* 0x0000a2000c1e1900 */
[----:B------:R-:W-:-:S04]  /*02b0*/  IMAD.WIDE R12, R17, 0x4, R14 ;  /* 0x00000004110c7825 */ /* 0x000fc800078e020e */
[C---:B------:R-:W-:Y:S02]  /*02c0*/  IMAD.WIDE R4, R17.reuse, 0x4, R12 ;  /* 0x0000000411047825 */ /* 0x040fe400078e020c */
[----:B------:R-:W3:Y:S02]  /*02d0*/  LDG.E R12, desc[UR4][R12.64] ;  /* 0x000000040c0c7981 */ /* 0x000ee4000c1e1900 */
[C---:B------:R-:W-:Y:S02]  /*02e0*/  IMAD.WIDE R8, R17.reuse, 0x4, R4 ;  /* 0x0000000411087825 */ /* 0x040fe400078e0204 */
[----:B------:R-:W4:Y:S02]  /*02f0*/  LDG.E R4, desc[UR4][R4.64] ;  /* 0x0000000404047981 */ /* 0x000f24000c1e1900 */
[C---:B------:R-:W-:Y:S02]  /*0300*/  IMAD.WIDE R6, R17.reuse, 0x4, R8 ;  /* 0x0000000411067825 */ /* 0x040fe400078e0208 */
[----:B------:R-:W5:Y:S02]  /*0310*/  LDG.E R8, desc[UR4][R8.64] ;  /* 0x0000000408087981 */ /* 0x000f64000c1e1900 */
[----:B------:R-:W-:-:S02]  /*0320*/  IMAD.WIDE R10, R17, 0x4, R6 ;  /* 0x00000004110a7825 */ /* 0x000fc400078e0206 */
[----:B------:R-:W5:Y:S04]  /*0330*/  LDG.E R5, desc[UR4][R2.64] ;  /* 0x0000000402057981 */ /* 0x000f68000c1e1900 */
[----:B------:R-:W5:Y:S01]  /*0340*/  LDG.E R6, desc[UR4][R6.64] ;  /* 0x0000000406067981 */ /* 0x000f62000c1e1900 */
[----:B0-----:R-:W-:-:S03]  /*0350*/  IMAD.WIDE R14, R17, 0x4, R10 ;  /* 0x00000004110e7825 */ /* 0x001fc600078e020a */
[----:B------:R-:W5:Y:S04]  /*0360*/  LDG.E R10, desc[UR4][R10.64] ;  /* 0x000000040a0a7981 */ /* 0x000f68000c1e1900 */
[----:B------:R-:W5:Y:S04]  /*0370*/  LDG.E R13, desc[UR4][R14.64] ;  /* 0x000000040e0d7981 */ /* 0x000f68000c1e1900 */
[----:B------:R-:W5:Y:S04]  /*0380*/  LDG.E R7, desc[UR4][R2.64+0x4] ;  /* 0x0000040402077981 */ /* 0x000f68000c1e1900 */
[----:B------:R-:W5:Y:S01]  /*0390*/  LDG.E R9, desc[UR4][R2.64+0xc] ;  /* 0x00000c0402097981 */ /* 0x000f62000c1e1900 */
[----:B--2---:R-:W-:Y:S01]  /*03a0*/  FFMA R26, R25, R26, R24 ;  /* 0x0000001a191a7223 */ /* 0x004fe20000000018 */
[----:B------:R-:W-:-:S02]  /*03b0*/  IMAD.WIDE R24, R17, 0x4, R14 ;  /* 0x0000000411187825 */ /* 0x000fc400078e020e */
[----:B------:R-:W2:Y:S04]  /*03c0*/  LDG.E R14, desc[UR4][R2.64+0x8] ;  /* 0x00000804020e7981 */ /* 0x000ea8000c1e1900 */
[----:B------:R-:W2:Y:S01]  /*03d0*/  LDG.E R24, desc[UR4][R24.64] ;  /* 0x0000000418187981 */ /* 0x000ea2000c1e1900 */
[----:B---3--:R-:W-:Y:S01]  /*03e0*/  FFMA R12, R23, R12, R26 ;  /* 0x0000000c170c7223 */ /* 0x008fe2000000001a */
[----:B------:R-:W-:-:S03]  /*03f0*/  IADD3 R22, PT, PT, R22, 0x8, RZ ;  /* 0x0000000816167810 */ /* 0x000fc60007ffe0ff */
[----:B----4-:R-:W-:Y:S01]  /*0400*/  FFMA R29, R29, R4, R12 ;  /* 0x000000041d1d7223 */ /* 0x010fe2000000000c */
[----:B------:R-:W-:-:S03]  /*0410*/  ISETP.NE.AND P1, PT, R22, RZ, PT ;  /* 0x000000ff1600720c */ /* 0x000fc60003f25270 */
[----:B-----5:R-:W-:Y:S01]  /*0420*/  FFMA R8, R28, R8, R29 ;  /* 0x000000081c087223 */ /* 0x020fe2000000001d */
[----:B------:R-:W-:-:S03]  /*0430*/  IADD3 R4, P2, PT, R2, 0x20, RZ ;  /* 0x0000002002047810 */ /* 0x000fc60007f5e0ff */
[----:B------:R-:W-:Y:S01]  /*0440*/  FFMA R6, R5, R6, R8 ;  /* 0x0000000605067223 */ /* 0x000fe20000000008 */
[----:B------:R-:W-:Y:S02]  /*0450*/  IADD3.X R5, PT, PT, RZ, R3, RZ, P2, !PT ;  /* 0x00000003ff057210 */ /* 0x000fe400017fe4ff */
[----:B------:R-:W-:Y:S01]  /*0460*/  LEA R18, R17, R18, 0x3 ;  /* 0x0000001211127211 */ /* 0x000fe200078e18ff */
[----:B------:R-:W-:-:S04]  /*0470*/  FFMA R7, R7, R10, R6 ;  /* 0x0000000a07077223 */ /* 0x000fc80000000006 */
[----:B--2---:R-:W-:-:S04]  /*0480*/  FFMA R14, R14, R13, R7 ;  /* 0x0000000d0e0e7223 */ /* 0x004fc80000000007 */
[----:B------:R-:W-:Y:S01]  /*0490*/  FFMA R24, R9, R24, R14 ;  /* 0x0000001809187223 */ /* 0x000fe2000000000e */
[----:B------:R-:W-:Y:S06]  /*04a0*/  @P1 BRA `(.L_x_2) ;  /* 0xfffffffc005c1947 */ /* 0x000fec000383ffff */
.L_x_1:
[----:B------:R-:W-:Y:S05]  /*04b0*/  @!P0 BRA `(.L_x_0) ;  /* 0x0000000000fc8947 */ /* 0x000fea0003800000 */
[----:B------:R-:W-:Y:S02]  /*04c0*/  ISETP.GE.U32.AND P1, PT, R27, 0x4, PT ;  /* 0x000000041b00780c */ /* 0x000fe40003f26070 */
[----:B------:R-:W-:-:S04]  /*04d0*/  LOP3.LUT R14, R19, 0x3, RZ, 0xc0, !PT ;  /* 0x00000003130e7812 */ /* 0x000fc800078ec0ff */
[----:B------:R-:W-:-:S07]  /*04e0*/  ISETP.NE.AND P0, PT, R14, RZ, PT ;  /* 0x000000ff0e00720c */ /* 0x000fce0003f05270 */
[----:B------:R-:W-:Y:S06]  /*04f0*/  @!P1 BRA `(.L_x_3) ;  /* 0x00000000006c9947 */ /* 0x000fec0003800000 */
[----:B------:R-:W0:Y:S01]  /*0500*/  LDC.64 R4, c[0x0][0x388] ;  /* 0x0000e200ff047b82 */ /* 0x000e220000000a00 */
[----:B------:R-:W1:Y:S01]  /*0510*/  LDCU.64 UR6, c[0x0][0x380] ;  /* 0x00007000ff0677ac */ /* 0x000e620008000a00 */
[----:B------:R-:W-:Y:S01]  /*0520*/  IMAD R7, R21, R17, R16 ;  /* 0x0000001115077224 */ /* 0x000fe200078e0210 */
[CC--:B------:R-:W-:Y:S02]  /*0530*/  IADD3 R3, PT, PT, R20.reuse, R21.reuse, RZ ;  /* 0x0000001514037210 */ /* 0x0c0fe40007ffe0ff */
[----:B------:R-:W-:-:S03]  /*0540*/  IADD3 R8, P1, PT, R20, R21, RZ ;  /* 0x0000001514087210 */ /* 0x000fc60007f3e0ff */
[----:B------:R-:W2:Y:S01]  /*0550*/  LDC.64 R12, c[0x0][0x380] ;  /* 0x0000e000ff0c7b82 */ /* 0x000ea20000000a00 */
[----:B0-----:R-:W-:-:S04]  /*0560*/  IMAD.WIDE R4, R7, 0x4, R4 ;  /* 0x0000000407047825 */ /* 0x001fc800078e0204 */
[----:B------:R-:W-:Y:S02]  /*0570*/  IMAD.WIDE R6, R17, 0x4, R4 ;  /* 0x0000000411067825 */ /* 0x000fe400078e0204 */
[----:B------:R-:W3:Y:S02]  /*0580*/  LDG.E R4, desc[UR4][R4.64] ;  /* 0x0000000404047981 */ /* 0x000ee4000c1e1900 */
[----:B--2---:R-:W-:Y:S01]  /*0590*/  IMAD.WIDE.U32 R12, R3, 0x4, R12 ;  /* 0x00000004030c7825 */ /* 0x004fe200078e000c */
[----:B------:R-:W-:Y:S02]  /*05a0*/  IADD3.X R3, PT, PT, RZ, RZ, RZ, P1, !PT ;  /* 0x000000ffff037210 */ /* 0x000fe40000ffe4ff */
[----:B-1----:R-:W-:-:S03]  /*05b0*/  LEA R2, P1, R8, UR6, 0x2 ;  /* 0x0000000608027c11 */ /* 0x002fc6000f8210ff */
[----:B------:R-:W3:Y:S01]  /*05c0*/  LDG.E R13, desc[UR4][R12.64] ;  /* 0x000000040c0d7981 */ /* 0x000ee2000c1e1900 */
[----:B------:R-:W-:Y:S01]  /*05d0*/  LEA.HI.X R3, R8, UR7, R3, 0x2, P1 ;  /* 0x0000000708037c11 */ /* 0x000fe200088f1403 */
[C---:B------:R-:W-:Y:S02]  /*05e0*/  IMAD.WIDE R8, R17.reuse, 0x4, R6 ;  /* 0x0000000411087825 */ /* 0x040fe400078e0206 */
[----:B------:R-:W2:Y:S04]  /*05f0*/  LDG.E R6, desc[UR4][R6.64] ;  /* 0x0000000406067981 */ /* 0x000ea8000c1e1900 */
[----:B------:R-:W2:Y:S01]  /*0600*/  LDG.E R15, desc[UR4][R2.64+0x4] ;  /* 0x00000404020f7981 */ /* 0x000ea2000c1e1900 */
[----:B------:R-:W-:-:S03]  /*0610*/  IMAD.WIDE R10, R17, 0x4, R8 ;  /* 0x00000004110a7825 */ /* 0x000fc600078e0208 */
[----:B------:R-:W4:Y:S04]  /*0620*/  LDG.E R22, desc[UR4][R8.64] ;  /* 0x0000000408167981 */ /* 0x000f28000c1e1900 */
[----:B------:R-:W4:Y:S04]  /*0630*/  LDG.E R18, desc[UR4][R2.64+0x8] ;  /* 0x0000080402127981 */ /* 0x000f28000c1e1900 */
[----:B------:R-:W5:Y:S04]  /*0640*/  LDG.E R26, desc[UR4][R2.64+0xc] ;  /* 0x00000c04021a7981 */ /* 0x000f68000c1e1900 */
[----:B------:R-:W5:Y:S01]  /*0650*/  LDG.E R10, desc[UR4][R10.64] ;  /* 0x000000040a0a7981 */ /* 0x000f62000c1e1900 */
[----:B------:R-:W-:Y:S01]  /*0660*/  IADD3 R21, PT, PT, R21, 0x4, RZ ;  /* 0x0000000415157810 */ /* 0x000fe20007ffe0ff */
[----:B---3--:R-:W-:-:S04]  /*0670*/  FFMA R24, R13, R4, R24 ;  /* 0x000000040d187223 */ /* 0x008fc80000000018 */
[----:B--2---:R-:W-:-:S04]  /*0680*/  FFMA R15, R15, R6, R24 ;  /* 0x000000060f0f7223 */ /* 0x004fc80000000018 */
[----:B----4-:R-:W-:-:S04]  /*0690*/  FFMA R15, R18, R22, R15 ;  /* 0x00000016120f7223 */ /* 0x010fc8000000000f */
[----:B-----5:R-:W-:-:S07]  /*06a0*/  FFMA R24, R26, R10, R15 ;  /* 0x0000000a1a187223 */ /* 0x020fce000000000f */
.L_x_3:
[----:B------:R-:W-:Y:S05]  /*06b0*/  @!P0 BRA `(.L_x_0) ;  /* 0x00000000007c8947 */ /* 0x000fea0003800000 */
[----:B------:R-:W-:Y:S01]  /*06c0*/  ISETP.NE.AND P1, PT, R14, 0x1, PT ;  /* 0x000000010e00780c */ /* 0x000fe20003f25270 */
[----:B------:R-:W0:Y:S01]  /*06d0*/  LDC.64 R10, c[0x0][0x380] ;  /* 0x0000e000ff0a7b82 */ /* 0x000e220000000a00 */
[----:B------:R-:W-:-:S04]  /*06e0*/  LOP3.LUT R19, R19, 0x1, RZ, 0xc0, !PT ;  /* 0x0000000113137812 */ /* 0x000fc800078ec0ff */
[----:B------:R-:W-:-:S03]  /*06f0*/  ISETP.NE.U32.AND P0, PT, R19, 0x1, PT ;  /* 0x000000011300780c */ /* 0x000fc60003f05070 */
[----:B------:R-:W1:Y:S04]  /*0700*/  LDC.64 R8, c[0x0][0x388] ;  /* 0x0000e200ff087b82 */ /* 0x000e680000000a00 */
[CC--:B------:R-:W-:Y:S02]  /*0710*/  @P1 IADD3 R13, PT, PT, R20.reuse, R21.reuse, RZ ;  /* 0x00000015140d1210 */ /* 0x0c0fe40007ffe0ff */
[----:B------:R-:W-:Y:S02]  /*0720*/  @P1 IADD3 R12, P2, PT, R20, R21, RZ ;  /* 0x00000015140c1210 */ /* 0x000fe40007f5e0ff */
[----:B------:R-:W2:Y:S02]  /*0730*/  @P1 LDC.64 R2, c[0x0][0x380] ;  /* 0x0000e000ff021b82 */ /* 0x000ea40000000a00 */
[----:B------:R-:W-:-:S06]  /*0740*/  @P1 IADD3.X R14, PT, PT, RZ, RZ, RZ, P2, !PT ;  /* 0x000000ffff0e1210 */ /* 0x000fcc00017fe4ff */
[----:B------:R-:W3:Y:S01]  /*0750*/  LDC.64 R4, c[0x0][0x380] ;  /* 0x0000e000ff047b82 */ /* 0x000ee20000000a00 */
[----:B0-----:R-:W-:-:S04]  /*0760*/  @P1 IMAD.WIDE.U32 R10, R13, 0x4, R10 ;  /* 0x000000040d0a1825 */ /* 0x001fc800078e000a */
[C---:B------:R-:W-:Y:S01]  /*0770*/  @P1 IMAD R13, R21.reuse, R17, R16 ;  /* 0x00000011150d1224 */ /* 0x040fe200078e0210 */
[----:B------:R-:W-:Y:S01]  /*0780*/  @P1 IADD3 R21, PT, PT, R21, 0x2, RZ ;  /* 0x0000000215151810 */ /* 0x000fe20007ffe0ff */
[----:B------:R-:W4:Y:S01]  /*0790*/  @P1 LDG.E R11, desc[UR4][R10.64] ;  /* 0x000000040a0b1981 */ /* 0x000f22000c1e1900 */
[----:B------:R-:W0:Y:S01]  /*07a0*/  LDC.64 R6, c[0x0][0x388] ;  /* 0x0000e200ff067b82 */ /* 0x000e220000000a00 */
[----:B-1----:R-:W-:Y:S01]  /*07b0*/  @P1 IMAD.WIDE R8, R13, 0x4, R8 ;  /* 0x000000040d081825 */ /* 0x002fe200078e0208 */
[----:B------:R-:W-:Y:S02]  /*07c0*/  @!P0 IADD3 R15, PT, PT, R20, R21, RZ ;  /* 0x00000015140f8210 */ /* 0x000fe40007ffe0ff */
[----:B--2---:R-:W-:Y:S01]  /*07d0*/  @P1 LEA R2, P2, R12, R2, 0x2 ;  /* 0x000000020c021211 */ /* 0x004fe200078410ff */
[----:B------:R-:W-:-:S03]  /*07e0*/  @!P0 IMAD R21, R21, R17, R16 ;  /* 0x0000001115158224 */ /* 0x000fc600078e0210 */
[----:B------:R-:W-:Y:S01]  /*07f0*/  @P1 LEA.HI.X R3, R12, R3, R14, 0x2, P2 ;  /* 0x000000030c031211 */ /* 0x000fe200010f140e */
[----:B------:R-:W-:Y:S01]  /*0800*/  @P1 IMAD.WIDE R12, R17, 0x4, R8 ;  /* 0x00000004110c1825 */ /* 0x000fe200078e0208 */
[----:B------:R-:W4:Y:S03]  /*0810*/  @P1 LDG.E R14, desc[UR4][R8.64] ;  /* 0x00000004080e1981 */ /* 0x000f26000c1e1900 */
[----:B---3--:R-:W-:Y:S01]  /*0820*/  @!P0 IMAD.WIDE.U32 R4, R15, 0x4, R4 ;  /* 0x000000040f048825 */ /* 0x008fe200078e0004 */
[----:B------:R-:W2:Y:S04]  /*0830*/  @P1 LDG.E R2, desc[UR4][R2.64+0x4] ;  /* 0x0000040402021981 */ /* 0x000ea8000c1e1900 */
[----:B------:R-:W2:Y:S01]  /*0840*/  @P1 LDG.E R12, desc[UR4][R12.64] ;  /* 0x000000040c0c1981 */ /* 0x000ea2000c1e1900 */
[----:B0-----:R-:W-:-:S03]  /*0850*/  @!P0 IMAD.WIDE R6, R21, 0x4, R6 ;  /* 0x0000000415068825 */ /* 0x001fc600078e0206 */
[----:B------:R-:W3:Y:S04]  /*0860*/  @!P0 LDG.E R5, desc[UR4][R4.64] ;  /* 0x0000000404058981 */ /* 0x000ee8000c1e1900 */
[----:B------:R-:W3:Y:S01]  /*0870*/  @!P0 LDG.E R6, desc[UR4][R6.64] ;  /* 0x0000000406068981 */ /* 0x000ee2000c1e1900 */
[----:B----4-:R-:W-:-:S04]  /*0880*/  @P1 FFMA R11, R11, R14, R24 ;  /* 0x0000000e0b0b1223 */ /* 0x010fc80000000018 */
[----:B--2---:R-:W-:-:S04]  /*0890*/  @P1 FFMA R24, R2, R12, R11 ;  /* 0x0000000c02181223 */ /* 0x004fc8000000000b */
[----:B---3--:R-:W-:-:S07]  /*08a0*/  @!P0 FFMA R24, R5, R6, R24 ;  /* 0x0000000605188223 */ /* 0x008fce0000000018 */
.L_x_0:
[----:B------:R-:W0:Y:S01]  /*08b0*/  LDC.64 R2, c[0x0][0x390] ;  /* 0x0000e400ff027b82 */ /* 0x000e220000000a00 */
[----:B------:R-:W-:-:S04]  /*08c0*/  IMAD R17, R0, R17, R16 ;  /* 0x0000001100117224 */ /* 0x000fc800078e0210 */
[----:B0-----:R-:W-:-:S05]  /*08d0*/  IMAD.WIDE R2, R17, 0x4, R2 ;  /* 0x0000000411027825 */ /* 0x001fca00078e0202 */
[----:B------:R-:W-:Y:S01]  /*08e0*/  STG.E desc[UR4][R2.64], R24 ;  /* 0x0000001802007986 */ /* 0x000fe2000c101904 */
[----:B------:R-:W-:Y:S05]  /*08f0*/  EXIT ;  /* 0x000000000000794d */ /* 0x000fea0003800000 */
.L_x_4:
[----:B------:R-:W-:-:S00]  /*0900*/  BRA `(.L_x_4) ;  /* 0xfffffffc00fc7947 */ /* 0x000fc0000383ffff */
[----:B------:R-:W-:-:S00]  /*0910*/  NOP ;  /* 0x0000000000007918 */ /* 0x000fc00000000000 */
        /* <DEDUP_REMOVED lines=14> */
.L_x_5:


//--------------------- .nv.shared.reserved.0     --------------------------
	.section	.nv.shared.reserved.0,"aw",@nobits
	.weak		__nv_reservedSMEM_offset_0_alias
	.size		__nv_reservedSMEM_offset_0_alias, 0, 64
	.other		__nv_reservedSMEM_offset_0_alias,@"STO_CUDA_RESERVED_SHARED STV_DEFAULT"
__nv_reservedSMEM_offset_0_alias:
	.zero		0
	.zero		64


//--------------------- .nv.constant0._Z12matmul_naivePKfS0_Pfiii --------------------------
	.section	.nv.constant0._Z12matmul_naivePKfS0_Pfiii,"a",@progbits
	.sectionflags	@""
	.align	4
.nv.constant0._Z12matmul_naivePKfS0_Pfiii:
	.zero		932


//--------------------- SYMBOLS --------------------------

	.type		.nv.reservedSmem.offset0,@object
	.size		.nv.reservedSmem.offset0,0x4
